	.headerflags	@"EF_CUDA_TEXMODE_UNIFIED EF_CUDA_64BIT_ADDRESS EF_CUDA_ACCELERATORS EF_CUDA_SM90 EF_CUDA_VIRTUAL_SM(EF_CUDA_SM90)"
	.elftype	@"ET_EXEC"


//--------------------- .nv.info                  --------------------------
	.section	.nv.info,"",@"SHT_CUDA_INFO"
	.align	4


	//----- nvinfo : EIATTR_REGCOUNT
	.align		4
        /*0000*/ 	.byte	0x04, 0x2f
        /*0002*/ 	.short	(.L_3 - .L_2)
	.align		4
.L_2:
        /*0004*/ 	.word	index@(triton_poi_fused_clone_convolution_1)
        /*0008*/ 	.word	0x00000020


	//----- nvinfo : EIATTR_MIN_STACK_SIZE
	.align		4
.L_3:
        /*000c*/ 	.byte	0x04, 0x12
        /*000e*/ 	.short	(.L_5 - .L_4)
	.align		4
.L_4:
        /*0010*/ 	.word	index@(triton_poi_fused_clone_convolution_1)
        /*0014*/ 	.word	0x00000000


	//----- nvinfo : EIATTR_FRAME_SIZE
	.align		4
.L_5:
        /*0018*/ 	.byte	0x04, 0x11
        /*001a*/ 	.short	(.L_7 - .L_6)
	.align		4
.L_6:
        /*001c*/ 	.word	index@(triton_poi_fused_clone_convolution_1)
        /*0020*/ 	.word	0x00000000


	//----- nvinfo : EIATTR_MIN_STACK_SIZE
	.align		4
.L_7:
        /*0024*/ 	.byte	0x04, 0x12
        /*0026*/ 	.short	(.L_9 - .L_8)
	.align		4
.L_8:
        /*0028*/ 	.word	index@(triton_poi_fused_clone_convolution_1)
        /*002c*/ 	.word	0x00000000
.L_9:


//--------------------- .nv.info.triton_poi_fused_clone_convolution_1 --------------------------
	.section	.nv.info.triton_poi_fused_clone_convolution_1,"",@"SHT_CUDA_INFO"
	.sectionflags	@""
	.align	4


	//----- nvinfo : EIATTR_CUDA_API_VERSION
	.align		4
        /*0000*/ 	.byte	0x04, 0x37
        /*0002*/ 	.short	(.L_11 - .L_10)
.L_10:
        /*0004*/ 	.word	0x0000007c


	//----- nvinfo : EIATTR_KPARAM_INFO
	.align		4
.L_11:
        /*0008*/ 	.byte	0x04, 0x17
        /*000a*/ 	.short	(.L_13 - .L_12)
.L_12:
        /*000c*/ 	.word	0x00000000
        /*0010*/ 	.short	0x0007
        /*0012*/ 	.short	0x0038
        /*0014*/ 	.byte	0x00, 0xf0, 0x11, 0x00


	//----- nvinfo : EIATTR_KPARAM_INFO
	.align		4
.L_13:
        /*0018*/ 	.byte	0x04, 0x17
        /*001a*/ 	.short	(.L_15 - .L_14)
.L_14:
        /*001c*/ 	.word	0x00000000
        /*0020*/ 	.short	0x0006
        /*0022*/ 	.short	0x0030
        /*0024*/ 	.byte	0x00, 0xf4, 0x21, 0x00


	//----- nvinfo : EIATTR_KPARAM_INFO
	.align		4
.L_15:
        /*0028*/ 	.byte	0x04, 0x17
        /*002a*/ 	.short	(.L_17 - .L_16)
.L_16:
        /*002c*/ 	.word	0x00000000
        /*0030*/ 	.short	0x0005
        /*0032*/ 	.short	0x0028
        /*0034*/ 	.byte	0x00, 0xf4, 0x21, 0x00


	//----- nvinfo : EIATTR_KPARAM_INFO
	.align		4
.L_17:
        /*0038*/ 	.byte	0x04, 0x17
        /*003a*/ 	.short	(.L_19 - .L_18)
.L_18:
        /*003c*/ 	.word	0x00000000
        /*0040*/ 	.short	0x0004
        /*0042*/ 	.short	0x0020
        /*0044*/ 	.byte	0x00, 0xf4, 0x21, 0x00


	//----- nvinfo : EIATTR_KPARAM_INFO
	.align		4
.L_19:
        /*0048*/ 	.byte	0x04, 0x17
        /*004a*/ 	.short	(.L_21 - .L_20)
.L_20:
        /*004c*/ 	.word	0x00000000
        /*0050*/ 	.short	0x0003
        /*0052*/ 	.short	0x0018
        /*0054*/ 	.byte	0x00, 0xf4, 0x21, 0x00


	//----- nvinfo : EIATTR_KPARAM_INFO
	.align		4
.L_21:
        /*0058*/ 	.byte	0x04, 0x17
        /*005a*/ 	.short	(.L_23 - .L_22)
.L_22:
        /*005c*/ 	.word	0x00000000
        /*0060*/ 	.short	0x0002
        /*0062*/ 	.short	0x0010
        /*0064*/ 	.byte	0x00, 0xf4, 0x21, 0x00


	//----- nvinfo : EIATTR_KPARAM_INFO
	.align		4
.L_23:
        /*0068*/ 	.byte	0x04, 0x17
        /*006a*/ 	.short	(.L_25 - .L_24)
.L_24:
        /*006c*/ 	.word	0x00000000
        /*0070*/ 	.short	0x0001
        /*0072*/ 	.short	0x0008
        /*0074*/ 	.byte	0x00, 0xf4, 0x21, 0x00


	//----- nvinfo : EIATTR_KPARAM_INFO
	.align		4
.L_25:
        /*0078*/ 	.byte	0x04, 0x17
        /*007a*/ 	.short	(.L_27 - .L_26)
.L_26:
        /*007c*/ 	.word	0x00000000
        /*0080*/ 	.short	0x0000
        /*0082*/ 	.short	0x0000
        /*0084*/ 	.byte	0x00, 0xf4, 0x21, 0x00


	//----- nvinfo : EIATTR_SPARSE_MMA_MASK
	.align		4
.L_27:
        /*0088*/ 	.byte	0x03, 0x50
        /*008a*/ 	.short	0x0000


	//----- nvinfo : EIATTR_MAXREG_COUNT
	.align		4
        /*008c*/ 	.byte	0x03, 0x1b
        /*008e*/ 	.short	0x00ff


	//----- nvinfo : EIATTR_EXIT_INSTR_OFFSETS
	.align		4
        /*0090*/ 	.byte	0x04, 0x1c
        /*0092*/ 	.short	(.L_29 - .L_28)


	//   ....[0]....
.L_28:
        /*0094*/ 	.word	0x00000a90


	//----- nvinfo : EIATTR_REQNTID
	.align		4
.L_29:
        /*0098*/ 	.byte	0x04, 0x10
        /*009a*/ 	.short	(.L_31 - .L_30)
.L_30:
        /*009c*/ 	.word	0x00000080
        /*00a0*/ 	.word	0x00000001
        /*00a4*/ 	.word	0x00000001


	//----- nvinfo : EIATTR_CBANK_PARAM_SIZE
	.align		4
.L_31:
        /*00a8*/ 	.byte	0x03, 0x19
        /*00aa*/ 	.short	0x003c


	//----- nvinfo : EIATTR_PARAM_CBANK
	.align		4
        /*00ac*/ 	.byte	0x04, 0x0a
        /*00ae*/ 	.short	(.L_33 - .L_32)
	.align		4
.L_32:
        /*00b0*/ 	.word	index@(.nv.constant0.triton_poi_fused_clone_convolution_1)
        /*00b4*/ 	.short	0x0210
        /*00b6*/ 	.short	0x003c


	//----- nvinfo : EIATTR_SW_WAR
	.align		4
.L_33:
        /*00b8*/ 	.byte	0x04, 0x36
        /*00ba*/ 	.short	(.L_35 - .L_34)
.L_34:
        /*00bc*/ 	.word	0x00000008
.L_35:


//--------------------- .nv.callgraph             --------------------------
	.section	.nv.callgraph,"",@"SHT_CUDA_CALLGRAPH"
	.align	4
	.sectionentsize	8
	.align		4
        /*0000*/ 	.word	0x00000000
	.align		4
        /*0004*/ 	.word	0xffffffff
	.align		4
        /*0008*/ 	.word	0x00000000
	.align		4
        /*000c*/ 	.word	0xfffffffe
	.align		4
        /*0010*/ 	.word	0x00000000
	.align		4
        /*0014*/ 	.word	0xfffffffd
	.align		4
        /*0018*/ 	.word	0x00000000
	.align		4
        /*001c*/ 	.word	0xfffffffc


//--------------------- .nv.constant4             --------------------------
	.section	.nv.constant4,"a",@progbits
	.align	8
	.align		8
.nv.constant4:
        /*0000*/ 	.dword	_$_str
	.align		8
        /*0008*/ 	.dword	_$_str_$_2


//--------------------- .text.triton_poi_fused_clone_convolution_1 --------------------------
	.section	.text.triton_poi_fused_clone_convolution_1,"ax",@progbits
	.align	128
        .global         triton_poi_fused_clone_convolution_1
        .type           triton_poi_fused_clone_convolution_1,@function
        .size           triton_poi_fused_clone_convolution_1,(.L_x_1 - triton_poi_fused_clone_convolution_1)
        .other          triton_poi_fused_clone_convolution_1,@"STO_CUDA_ENTRY STV_DEFAULT"
triton_poi_fused_clone_convolution_1:
.text.triton_poi_fused_clone_convolution_1:
[----:B------:R-:W-:Y:S01]  /*0000*/  LDC R1, c[0x0][0x28] ;  /* 0x00000a00ff017b82 */ /* 0x000fe20000000800 */
[----:B------:R-:W1:Y:S07]  /*0010*/  S2R R0, SR_TID.X ;  /* 0x0000000000007919 */ /* 0x000e6e0000002100 */
[----:B------:R-:W2:Y:S01]  /*0020*/  LDC.64 R2, c[0x0][0x228] ;  /* 0x00008a00ff027b82 */ /* 0x000ea20000000a00 */
[----:B------:R-:W-:Y:S01]  /*0030*/  ULDC.64 UR4, c[0x0][0x208] ;  /* 0x0000820000047ab9 */ /* 0x000fe20000000a00 */
[----:B------:R-:W3:Y:S06]  /*0040*/  S2R R25, SR_CTAID.X ;  /* 0x0000000000197919 */ /* 0x000eec0000002500 */
[----:B------:R-:W4:Y:S08]  /*0050*/  LDC.64 R14, c[0x0][0x218] ;  /* 0x00008600ff0e7b82 */ /* 0x000f300000000a00 */
[----:B------:R-:W5:Y:S01]  /*0060*/  LDC.64 R10, c[0x0][0x220] ;  /* 0x00008800ff0a7b82 */ /* 0x000f620000000a00 */
[----:B-1----:R-:W-:-:S05]  /*0070*/  IMAD.SHL.U32 R0, R0, 0x4, RZ ;  /* 0x0000000400007824 */ /* 0x002fca00078e00ff */
[----:B------:R-:W-:-:S05]  /*0080*/  LOP3.LUT R0, R0, 0x1fc, RZ, 0xc0, !PT ;  /* 0x000001fc00007812 */ /* 0x000fca00078ec0ff */
[----:B---3--:R-:W-:-:S05]  /*0090*/  IMAD R18, R25, 0x400, R0 ;  /* 0x0000040019127824 */ /* 0x008fca00078e0200 */
[----:B------:R-:W-:-:S04]  /*00a0*/  SHF.R.S32.HI R5, RZ, 0x1f, R18 ;  /* 0x0000001fff057819 */ /* 0x000fc80000011412 */
[----:B------:R-:W-:-:S04]  /*00b0*/  LEA.HI R5, R5, R18, RZ, 0xc ;  /* 0x0000001205057211 */ /* 0x000fc800078f60ff */
[--C-:B------:R-:W-:Y:S02]  /*00c0*/  SHF.R.S32.HI R16, RZ, 0xc, R5.reuse ;  /* 0x0000000cff107819 */ /* 0x100fe40000011405 */
[----:B------:R-:W-:-:S04]  /*00d0*/  SHF.R.S32.HI R5, RZ, 0x1f, R5 ;  /* 0x0000001fff057819 */ /* 0x000fc80000011405 */
[----:B------:R-:W-:-:S04]  /*00e0*/  LEA.HI R0, R5, R16, RZ, 0x8 ;  /* 0x0000001005007211 */ /* 0x000fc800078f40ff */
[----:B------:R-:W-:-:S05]  /*00f0*/  LOP3.LUT R7, R0, 0xffffff00, RZ, 0xc0, !PT ;  /* 0xffffff0000077812 */ /* 0x000fca00078ec0ff */
[----:B------:R-:W-:-:S04]  /*0100*/  IMAD.IADD R28, R16, 0x1, -R7 ;  /* 0x00000001101c7824 */ /* 0x000fc800078e0a07 */
[----:B--2---:R-:W-:-:S06]  /*0110*/  IMAD.WIDE R6, R28, 0x4, R2 ;  /* 0x000000041c067825 */ /* 0x004fcc00078e0202 */
[----:B------:R-:W2:Y:S01]  /*0120*/  LDG.E.EL R6, desc[UR4][R6.64] ;  /* 0x0000000406067981 */ /* 0x000ea2000c2e1900 */
[----:B------:R-:W-:-:S05]  /*0130*/  VIADD R17, R18, 0x200 ;  /* 0x0000020012117836 */ /* 0x000fca0000000000 */
[----:B------:R-:W-:-:S04]  /*0140*/  SHF.R.S32.HI R0, RZ, 0x1f, R17 ;  /* 0x0000001fff007819 */ /* 0x000fc80000011411 */
[----:B------:R-:W-:-:S04]  /*0150*/  LEA.HI R0, R0, R17, RZ, 0xc ;  /* 0x0000001100007211 */ /* 0x000fc800078f60ff */
[--C-:B------:R-:W-:Y:S02]  /*0160*/  SHF.R.S32.HI R20, RZ, 0xc, R0.reuse ;  /* 0x0000000cff147819 */ /* 0x100fe40000011400 */
[----:B------:R-:W-:-:S04]  /*0170*/  SHF.R.S32.HI R13, RZ, 0x1f, R0 ;  /* 0x0000001fff0d7819 */ /* 0x000fc80000011400 */
[----:B------:R-:W-:-:S04]  /*0180*/  LEA.HI R0, R13, R20, RZ, 0x8 ;  /* 0x000000140d007211 */ /* 0x000fc800078f40ff */
[----:B------:R-:W-:-:S05]  /*0190*/  LOP3.LUT R9, R0, 0xffffff00, RZ, 0xc0, !PT ;  /* 0xffffff0000097812 */ /* 0x000fca00078ec0ff */
[----:B------:R-:W-:-:S04]  /*01a0*/  IMAD.IADD R0, R20, 0x1, -R9 ;  /* 0x0000000114007824 */ /* 0x000fc800078e0a09 */
[----:B------:R-:W-:Y:S01]  /*01b0*/  IMAD.WIDE R26, R0, 0x4, R2 ;  /* 0x00000004001a7825 */ /* 0x000fe200078e0202 */
[----:B------:R-:W-:Y:S01]  /*01c0*/  LEA.HI R5, R5, R16, RZ, 0x7 ;  /* 0x0000001005057211 */ /* 0x000fe200078f38ff */
[----:B------:R-:W1:Y:S04]  /*01d0*/  LDC.64 R2, c[0x0][0x230] ;  /* 0x00008c00ff027b82 */ /* 0x000e680000000a00 */
[----:B------:R-:W3:Y:S01]  /*01e0*/  LDG.E.EL R26, desc[UR4][R26.64] ;  /* 0x000000041a1a7981 */ /* 0x000ee2000c2e1900 */
[----:B------:R-:W-:Y:S02]  /*01f0*/  LEA.HI R13, R13, R20, RZ, 0x7 ;  /* 0x000000140d0d7211 */ /* 0x000fe400078f38ff */
[----:B------:R-:W-:Y:S02]  /*0200*/  LOP3.LUT R21, R5, 0x7ff80, RZ, 0xc0, !PT ;  /* 0x0007ff8005157812 */ /* 0x000fe400078ec0ff */
[----:B------:R-:W-:Y:S01]  /*0210*/  LOP3.LUT R5, R13, 0x7ff80, RZ, 0xc0, !PT ;  /* 0x0007ff800d057812 */ /* 0x000fe200078ec0ff */
[----:B----4-:R-:W-:-:S04]  /*0220*/  IMAD.WIDE R12, R28, 0x4, R14 ;  /* 0x000000041c0c7825 */ /* 0x010fc800078e020e */
[----:B------:R-:W-:Y:S01]  /*0230*/  IMAD.WIDE R14, R0, 0x4, R14 ;  /* 0x00000004000e7825 */ /* 0x000fe200078e020e */
[----:B------:R5:W4:Y:S03]  /*0240*/  LDG.E.EL R24, desc[UR4][R12.64] ;  /* 0x000000040c187981 */ /* 0x000b26000c2e1900 */
[----:B------:R-:W-:Y:S02]  /*0250*/  IMAD.IADD R16, R16, 0x1, -R21 ;  /* 0x0000000110107824 */ /* 0x000fe400078e0a15 */
[----:B------:R-:W-:Y:S02]  /*0260*/  IMAD.IADD R20, R20, 0x1, -R5 ;  /* 0x0000000114147824 */ /* 0x000fe400078e0a05 */
[----:B------:R4:W3:Y:S01]  /*0270*/  LDG.E.EL R5, desc[UR4][R14.64] ;  /* 0x000000040e057981 */ /* 0x0008e2000c2e1900 */
[----:B-----5:R-:W-:-:S05]  /*0280*/  IMAD.WIDE R12, R28, 0x4, R10 ;  /* 0x000000041c0c7825 */ /* 0x020fca00078e020a */
[----:B------:R5:W3:Y:S01]  /*0290*/  LDG.E.EL R21, desc[UR4][R12.64] ;  /* 0x000000040c157981 */ /* 0x000ae2000c2e1900 */
[----:B------:R-:W-:Y:S01]  /*02a0*/  HFMA2.MMA R4, -RZ, RZ, 1.625, 0 ;  /* 0x3e800000ff047435 */ /* 0x000fe200000001ff */
[----:B------:R-:W-:-:S04]  /*02b0*/  IMAD.WIDE R10, R0, 0x4, R10 ;  /* 0x00000004000a7825 */ /* 0x000fc800078e020a */
[----:B--2---:R-:W-:Y:S02]  /*02c0*/  FADD R8, R6, 9.9999997473787516356e-06 ;  /* 0x3727c5ac06087421 */ /* 0x004fe40000000000 */
[----:B------:R-:W2:Y:S02]  /*02d0*/  LDC.64 R6, c[0x0][0x210] ;  /* 0x00008400ff067b82 */ /* 0x000ea40000000a00 */
[----:B------:R1:W2:Y:S06]  /*02e0*/  MUFU.SQRT R19, R8 ;  /* 0x0000000800137308 */ /* 0x0002ac0000002000 */
[----:B01----:R-:W0:Y:S01]  /*02f0*/  LDC.64 R8, c[0x0][0x238] ;  /* 0x00008e00ff087b82 */ /* 0x003e220000000a00 */
[----:B--2---:R-:W-:-:S05]  /*0300*/  IMAD.WIDE R6, R18, 0x4, R6 ;  /* 0x0000000412067825 */ /* 0x004fca00078e0206 */
[----:B------:R-:W4:Y:S01]  /*0310*/  LDG.E.128 R12, desc[UR4][R6.64] ;  /* 0x00000004060c7981 */ /* 0x000f22000c1e1d00 */
[C---:B------:R-:W-:Y:S02]  /*0320*/  FSETP.GT.AND P0, PT, R19.reuse, 8.50705917302346158658e+37, PT ;  /* 0x7e8000001300780b */ /* 0x040fe40003f04000 */
[----:B------:R-:W-:-:S11]  /*0330*/  FSETP.GEU.AND P1, PT, R19, 1.175494350822287508e-38, PT ;  /* 0x008000001300780b */ /* 0x000fd60003f2e000 */
[----:B------:R-:W-:-:S04]  /*0340*/  @P0 FMUL R19, R19, 0.25 ;  /* 0x3e80000013130820 */ /* 0x000fc80000400000 */
[----:B------:R-:W-:-:S06]  /*0350*/  @!P1 FMUL R19, R19, 16777216 ;  /* 0x4b80000013139820 */ /* 0x000fcc0000400000 */
[----:B------:R-:W1:Y:S01]  /*0360*/  MUFU.RCP R19, R19 ;  /* 0x0000001300137308 */ /* 0x000e620000001000 */
[----:B------:R-:W-:-:S05]  /*0370*/  FSEL R22, R4, 1, P0 ;  /* 0x3f80000004167808 */ /* 0x000fca0000000000 */
[----:B------:R-:W-:-:S04]  /*0380*/  @!P1 FMUL R22, R22, 16777216 ;  /* 0x4b80000016169820 */ /* 0x000fc80000400000 */
[----:B-1----:R-:W-:Y:S01]  /*0390*/  FMUL R19, R19, R22 ;  /* 0x0000001613137220 */ /* 0x002fe20000400000 */
[----:B------:R-:W-:-:S04]  /*03a0*/  IMAD.WIDE R22, R28, 0x4, R2 ;  /* 0x000000041c167825 */ /* 0x000fc800078e0202 */
[----:B------:R-:W-:Y:S02]  /*03b0*/  IMAD.WIDE R2, R0, 0x4, R2 ;  /* 0x0000000400027825 */ /* 0x000fe400078e0202 */
[----:B------:R-:W2:Y:S02]  /*03c0*/  LDG.E.EL R22, desc[UR4][R22.64] ;  /* 0x0000000416167981 */ /* 0x000ea4000c2e1900 */
[--C-:B0-----:R-:W-:Y:S02]  /*03d0*/  IMAD.WIDE R28, R28, 0x4, R8.reuse ;  /* 0x000000041c1c7825 */ /* 0x101fe400078e0208 */
[----:B------:R-:W2:Y:S02]  /*03e0*/  LDG.E.EL R2, desc[UR4][R2.64] ;  /* 0x0000000402027981 */ /* 0x000ea4000c2e1900 */
[----:B------:R-:W-:Y:S02]  /*03f0*/  IMAD.WIDE R8, R0, 0x4, R8 ;  /* 0x0000000400087825 */ /* 0x000fe400078e0208 */
[----:B------:R-:W2:Y:S04]  /*0400*/  LDG.E.EL R0, desc[UR4][R10.64] ;  /* 0x000000040a007981 */ /* 0x000ea8000c2e1900 */
[----:B------:R0:W2:Y:S04]  /*0410*/  LDG.E.EL R23, desc[UR4][R28.64] ;  /* 0x000000041c177981 */ /* 0x0000a8000c2e1900 */
[----:B------:R1:W2:Y:S04]  /*0420*/  LDG.E.EL R3, desc[UR4][R8.64] ;  /* 0x0000000408037981 */ /* 0x0002a8000c2e1900 */
[----:B------:R-:W1:Y:S01]  /*0430*/  LDG.E.128 R8, desc[UR4][R6.64+0x800] ;  /* 0x0008000406087981 */ /* 0x000e62000c1e1d00 */
[----:B---3--:R-:W-:-:S06]  /*0440*/  FADD R26, R26, 9.9999997473787516356e-06 ;  /* 0x3727c5ac1a1a7421 */ /* 0x008fcc0000000000 */
[----:B------:R-:W3:Y:S02]  /*0450*/  MUFU.SQRT R26, R26 ;  /* 0x0000001a001a7308 */ /* 0x000ee40000002000 */
[C---:B---3--:R-:W-:Y:S02]  /*0460*/  FSETP.GT.AND P0, PT, R26.reuse, 8.50705917302346158658e+37, PT ;  /* 0x7e8000001a00780b */ /* 0x048fe40003f04000 */
[----:B------:R-:W-:-:S11]  /*0470*/  FSETP.GEU.AND P1, PT, R26, 1.175494350822287508e-38, PT ;  /* 0x008000001a00780b */ /* 0x000fd60003f2e000 */
[----:B------:R-:W-:-:S04]  /*0480*/  @P0 FMUL R26, R26, 0.25 ;  /* 0x3e8000001a1a0820 */ /* 0x000fc80000400000 */
[----:B------:R-:W-:-:S04]  /*0490*/  @!P1 FMUL R26, R26, 16777216 ;  /* 0x4b8000001a1a9820 */ /* 0x000fc80000400000 */
[----:B------:R-:W3:Y:S01]  /*04a0*/  MUFU.RCP R27, R26 ;  /* 0x0000001a001b7308 */ /* 0x000ee20000001000 */
[----:B------:R-:W-:-:S05]  /*04b0*/  FSEL R4, R4, 1, P0 ;  /* 0x3f80000004047808 */ /* 0x000fca0000000000 */
[----:B------:R-:W-:-:S04]  /*04c0*/  @!P1 FMUL R4, R4, 16777216 ;  /* 0x4b80000004049820 */ /* 0x000fc80000400000 */
[----:B---3--:R-:W-:Y:S01]  /*04d0*/  FMUL R4, R27, R4 ;  /* 0x000000041b047220 */ /* 0x008fe20000400000 */
[----:B------:R-:W-:Y:S02]  /*04e0*/  SHF.R.S32.HI R27, RZ, 0x15, R25 ;  /* 0x00000015ff1b7819 */ /* 0x000fe40000011419 */
[----:B------:R-:W-:Y:S02]  /*04f0*/  SHF.R.S32.HI R25, RZ, 0x1f, R18 ;  /* 0x0000001fff197819 */ /* 0x000fe40000011412 */
[----:B------:R-:W-:Y:S02]  /*0500*/  SGXT R27, R27, 0x1 ;  /* 0x000000011b1b781a */ /* 0x000fe40000000200 */
[----:B------:R-:W-:-:S04]  /*0510*/  LEA.HI R26, R25, R18, RZ, 0xc ;  /* 0x00000012191a7211 */ /* 0x000fc800078f60ff */
[----:B------:R-:W-:Y:S01]  /*0520*/  LOP3.LUT R26, R26, 0xfffff000, RZ, 0xc0, !PT ;  /* 0xfffff0001a1a7812 */ /* 0x000fe200078ec0ff */
[--C-:B----4-:R-:W-:Y:S01]  /*0530*/  FADD R15, R15, R24.reuse ;  /* 0x000000180f0f7221 */ /* 0x110fe20000000000 */
[--C-:B------:R-:W-:Y:S01]  /*0540*/  FADD R14, R14, R24.reuse ;  /* 0x000000180e0e7221 */ /* 0x100fe20000000000 */
[--C-:B-----5:R-:W-:Y:S01]  /*0550*/  FADD R13, R13, R24.reuse ;  /* 0x000000180d0d7221 */ /* 0x120fe20000000000 */
[----:B------:R-:W-:Y:S01]  /*0560*/  FADD R12, R12, R24 ;  /* 0x000000180c0c7221 */ /* 0x000fe20000000000 */
[----:B------:R-:W-:-:S04]  /*0570*/  LEA.HI R24, R27, R18, RZ, 0x14 ;  /* 0x000000121b187211 */ /* 0x000fc800078fa0ff */
[----:B------:R-:W-:Y:S01]  /*0580*/  LOP3.LUT R25, R24, 0xfff00000, RZ, 0xc0, !PT ;  /* 0xfff0000018197812 */ /* 0x000fe200078ec0ff */
[C---:B------:R-:W-:Y:S01]  /*0590*/  FADD R24, -R21.reuse, R13 ;  /* 0x0000000d15187221 */ /* 0x040fe20000000100 */
[C---:B0-----:R-:W-:Y:S01]  /*05a0*/  FADD R29, -R21.reuse, R15 ;  /* 0x0000000f151d7221 */ /* 0x041fe20000000100 */
[----:B------:R-:W-:Y:S01]  /*05b0*/  FADD R28, -R21, R12 ;  /* 0x0000000c151c7221 */ /* 0x000fe20000000100 */
[----:B------:R-:W-:Y:S01]  /*05c0*/  IADD3 R25, R25, R18, -R26 ;  /* 0x0000001219197210 */ /* 0x000fe20007ffe81a */
[----:B------:R-:W-:Y:S01]  /*05d0*/  FADD R26, -R21, R14 ;  /* 0x0000000e151a7221 */ /* 0x000fe20000000100 */
[C---:B------:R-:W-:Y:S01]  /*05e0*/  FMUL R21, R19.reuse, R24 ;  /* 0x0000001813157220 */ /* 0x040fe20000400000 */
[C---:B------:R-:W-:Y:S01]  /*05f0*/  FMUL R24, R19.reuse, R29 ;  /* 0x0000001d13187220 */ /* 0x040fe20000400000 */
[C---:B------:R-:W-:Y:S01]  /*0600*/  FMUL R28, R19.reuse, R28 ;  /* 0x0000001c131c7220 */ /* 0x040fe20000400000 */
[----:B------:R-:W-:Y:S01]  /*0610*/  FMUL R26, R19, R26 ;  /* 0x0000001a131a7220 */ /* 0x000fe20000400000 */
[C---:B------:R-:W-:Y:S01]  /*0620*/  LEA.HI R19, R27.reuse, R18, RZ, 0x13 ;  /* 0x000000121b137211 */ /* 0x040fe200078f98ff */
[----:B------:R0:W-:Y:S01]  /*0630*/  STG.E.128 desc[UR4][R6.64], R12 ;  /* 0x0000000c06007986 */ /* 0x0001e2000c101d04 */
[----:B------:R-:W-:-:S02]  /*0640*/  LEA.HI R18, R27, R17, RZ, 0x13 ;  /* 0x000000111b127211 */ /* 0x000fc400078f98ff */
[----:B0-----:R-:W-:Y:S02]  /*0650*/  SHF.R.S32.HI R13, RZ, 0x13, R19 ;  /* 0x00000013ff0d7819 */ /* 0x001fe40000011413 */
[----:B------:R-:W-:Y:S02]  /*0660*/  SHF.R.S32.HI R12, RZ, 0x13, R18 ;  /* 0x00000013ff0c7819 */ /* 0x000fe40000011412 */
[----:B------:R-:W-:Y:S02]  /*0670*/  LOP3.LUT R14, R13, 0xffff, RZ, 0xc0, !PT ;  /* 0x0000ffff0d0e7812 */ /* 0x000fe400078ec0ff */
[----:B------:R-:W-:Y:S02]  /*0680*/  LOP3.LUT R19, R12, 0xffff, RZ, 0xc0, !PT ;  /* 0x0000ffff0c137812 */ /* 0x000fe400078ec0ff */
[----:B------:R-:W-:Y:S02]  /*0690*/  LEA.HI R15, R14, R13, RZ, 0x11 ;  /* 0x0000000d0e0f7211 */ /* 0x000fe400078f88ff */
[----:B------:R-:W-:-:S02]  /*06a0*/  LEA.HI R14, R19, R12, RZ, 0x11 ;  /* 0x0000000c130e7211 */ /* 0x000fc400078f88ff */
[----:B------:R-:W-:Y:S02]  /*06b0*/  LOP3.LUT R15, R15, 0xfffe, RZ, 0xc0, !PT ;  /* 0x0000fffe0f0f7812 */ /* 0x000fe400078ec0ff */
[----:B------:R-:W-:-:S03]  /*06c0*/  LOP3.LUT R14, R14, 0xfffe, RZ, 0xc0, !PT ;  /* 0x0000fffe0e0e7812 */ /* 0x000fc600078ec0ff */
[----:B------:R-:W-:Y:S01]  /*06d0*/  IMAD.MOV R18, RZ, RZ, -R15 ;  /* 0x000000ffff127224 */ /* 0x000fe200078e0a0f */
[----:B------:R-:W-:-:S04]  /*06e0*/  IADD3 R15, RZ, -R14, RZ ;  /* 0x8000000eff0f7210 */ /* 0x000fc80007ffe0ff */
[----:B------:R-:W-:Y:S02]  /*06f0*/  PRMT R14, R18, 0x7710, RZ ;  /* 0x00007710120e7816 */ /* 0x000fe400000000ff */
[----:B------:R-:W-:-:S03]  /*0700*/  PRMT R15, R15, 0x7710, RZ ;  /* 0x000077100f0f7816 */ /* 0x000fc600000000ff */
[----:B------:R-:W-:Y:S01]  /*0710*/  IMAD.IADD R13, R13, 0x1, R14 ;  /* 0x000000010d0d7824 */ /* 0x000fe200078e020e */
[----:B------:R-:W-:Y:S01]  /*0720*/  SHF.R.S32.HI R14, RZ, 0x1f, R17 ;  /* 0x0000001fff0e7819 */ /* 0x000fe20000011411 */
[----:B------:R-:W-:Y:S01]  /*0730*/  IMAD.IADD R12, R12, 0x1, R15 ;  /* 0x000000010c0c7824 */ /* 0x000fe200078e020f */
[-C--:B------:R-:W-:Y:S02]  /*0740*/  LEA.HI R27, R27, R17.reuse, RZ, 0x14 ;  /* 0x000000111b1b7211 */ /* 0x080fe400078fa0ff */
[----:B------:R-:W-:Y:S02]  /*0750*/  LEA.HI R15, R14, R17, RZ, 0xc ;  /* 0x000000110e0f7211 */ /* 0x000fe400078f60ff */
[----:B------:R-:W-:Y:S02]  /*0760*/  LOP3.LUT R14, R27, 0xfff00000, RZ, 0xc0, !PT ;  /* 0xfff000001b0e7812 */ /* 0x000fe400078ec0ff */
[----:B------:R-:W-:Y:S02]  /*0770*/  LOP3.LUT R15, R15, 0xfffff000, RZ, 0xc0, !PT ;  /* 0xfffff0000f0f7812 */ /* 0x000fe400078ec0ff */
[----:B------:R-:W-:-:S02]  /*0780*/  PRMT R19, R13, 0x9910, RZ ;  /* 0x000099100d137816 */ /* 0x000fc400000000ff */
[----:B------:R-:W-:Y:S02]  /*0790*/  IADD3 R17, R14, R17, -R15 ;  /* 0x000000110e117210 */ /* 0x000fe40007ffe80f */
[----:B------:R-:W-:Y:S02]  /*07a0*/  PRMT R14, R12, 0x9910, RZ ;  /* 0x000099100c0e7816 */ /* 0x000fe400000000ff */
[----:B------:R-:W0:Y:S01]  /*07b0*/  LDC.64 R12, c[0x0][0x240] ;  /* 0x00009000ff0c7b82 */ /* 0x000e220000000a00 */
[----:B------:R-:W-:Y:S01]  /*07c0*/  LEA R15, R20, R17, 0xd ;  /* 0x00000011140f7211 */ /* 0x000fe200078e68ff */
[----:B------:R-:W-:Y:S02]  /*07d0*/  IMAD R16, R16, 0x2000, R25 ;  /* 0x0000200010107824 */ /* 0x000fe400078e0219 */
[--C-:B-1----:R-:W-:Y:S01]  /*07e0*/  FADD R9, R9, R5.reuse ;  /* 0x0000000509097221 */ /* 0x102fe20000000000 */
[--C-:B------:R-:W-:Y:S01]  /*07f0*/  FADD R8, R8, R5.reuse ;  /* 0x0000000508087221 */ /* 0x100fe20000000000 */
[--C-:B------:R-:W-:Y:S01]  /*0800*/  FADD R10, R10, R5.reuse ;  /* 0x000000050a0a7221 */ /* 0x100fe20000000000 */
[----:B------:R-:W-:Y:S01]  /*0810*/  FADD R11, R11, R5 ;  /* 0x000000050b0b7221 */ /* 0x000fe20000000000 */
[----:B------:R-:W-:-:S02]  /*0820*/  IMAD R19, R19, 0x1000, R16 ;  /* 0x0000100013137824 */ /* 0x000fc400078e0210 */
[----:B--2---:R-:W-:Y:S01]  /*0830*/  FFMA R17, R22, R21, R23 ;  /* 0x0000001516117223 */ /* 0x004fe20000000017 */
[----:B------:R-:W-:Y:S02]  /*0840*/  IMAD R15, R14, 0x1000, R15 ;  /* 0x000010000e0f7824 */ /* 0x000fe400078e020f */
[C-C-:B------:R-:W-:Y:S01]  /*0850*/  FFMA R16, R22.reuse, R28, R23.reuse ;  /* 0x0000001c16107223 */ /* 0x140fe20000000017 */
[C-C-:B------:R-:W-:Y:S01]  /*0860*/  FFMA R14, R22.reuse, R26, R23.reuse ;  /* 0x0000001a160e7223 */ /* 0x140fe20000000017 */
[----:B------:R-:W-:Y:S01]  /*0870*/  FFMA R24, R22, R24, R23 ;  /* 0x0000001816187223 */ /* 0x000fe20000000017 */
[C---:B------:R-:W-:Y:S01]  /*0880*/  FADD R21, -R0.reuse, R9 ;  /* 0x0000000900157221 */ /* 0x040fe20000000100 */
[C---:B------:R-:W-:Y:S01]  /*0890*/  FADD R5, -R0.reuse, R8 ;  /* 0x0000000800057221 */ /* 0x040fe20000000100 */
[C---:B------:R-:W-:Y:S01]  /*08a0*/  FADD R23, -R0.reuse, R10 ;  /* 0x0000000a00177221 */ /* 0x040fe20000000100 */
[----:B------:R-:W-:Y:S01]  /*08b0*/  FADD R25, -R0, R11 ;  /* 0x0000000b00197221 */ /* 0x000fe20000000100 */
[C---:B------:R-:W-:Y:S01]  /*08c0*/  FMUL R20, R4.reuse, R21 ;  /* 0x0000001504147220 */ /* 0x040fe20000400000 */
[C---:B------:R-:W-:Y:S01]  /*08d0*/  FMUL R0, R4.reuse, R5 ;  /* 0x0000000504007220 */ /* 0x040fe20000400000 */
[C---:B------:R-:W-:Y:S01]  /*08e0*/  FMUL R18, R4.reuse, R23 ;  /* 0x0000001704127220 */ /* 0x040fe20000400000 */
[----:B------:R-:W-:Y:S01]  /*08f0*/  FMUL R4, R4, R25 ;  /* 0x0000001904047220 */ /* 0x000fe20000400000 */
[C-C-:B------:R-:W-:Y:S01]  /*0900*/  FFMA R20, R2.reuse, R20, R3.reuse ;  /* 0x0000001402147223 */ /* 0x140fe20000000003 */
[C-C-:B------:R-:W-:Y:S01]  /*0910*/  FFMA R0, R2.reuse, R0, R3.reuse ;  /* 0x0000000002007223 */ /* 0x140fe20000000003 */
[C-C-:B------:R-:W-:Y:S01]  /*0920*/  FFMA R18, R2.reuse, R18, R3.reuse ;  /* 0x0000001202127223 */ /* 0x140fe20000000003 */
[----:B------:R-:W-:Y:S01]  /*0930*/  FFMA R21, R2, R4, R3 ;  /* 0x0000000402157223 */ /* 0x000fe20000000003 */
[----:B------:R-:W-:Y:S01]  /*0940*/  FSETP.GEU.AND P6, PT, R24, RZ, PT ;  /* 0x000000ff1800720b */ /* 0x000fe20003fce000 */
[----:B0-----:R-:W-:Y:S01]  /*0950*/  IMAD.WIDE R4, R15, 0x4, R12 ;  /* 0x000000040f047825 */ /* 0x001fe200078e020c */
[----:B------:R-:W-:-:S02]  /*0960*/  FSETP.GEU.AND P0, PT, R14, RZ, PT ;  /* 0x000000ff0e00720b */ /* 0x000fc40003f0e000 */
[----:B------:R-:W-:Y:S02]  /*0970*/  FSETP.GEU.AND P1, PT, R17, RZ, PT ;  /* 0x000000ff1100720b */ /* 0x000fe40003f2e000 */
[----:B------:R-:W-:Y:S02]  /*0980*/  FSETP.GEU.AND P2, PT, R16, RZ, PT ;  /* 0x000000ff1000720b */ /* 0x000fe40003f4e000 */
[----:B------:R-:W-:Y:S02]  /*0990*/  SEL R15, R24, RZ, P6 ;  /* 0x000000ff180f7207 */ /* 0x000fe40003000000 */
[----:B------:R-:W-:Y:S02]  /*09a0*/  FSETP.GEU.AND P3, PT, R21, RZ, PT ;  /* 0x000000ff1500720b */ /* 0x000fe40003f6e000 */
[----:B------:R-:W-:Y:S02]  /*09b0*/  FSETP.GEU.AND P4, PT, R18, RZ, PT ;  /* 0x000000ff1200720b */ /* 0x000fe40003f8e000 */
[----:B------:R-:W-:-:S02]  /*09c0*/  FSETP.GEU.AND P5, PT, R20, RZ, PT ;  /* 0x000000ff1400720b */ /* 0x000fc40003fae000 */
[----:B------:R-:W-:Y:S01]  /*09d0*/  FSETP.GEU.AND P6, PT, R0, RZ, PT ;  /* 0x000000ff0000720b */ /* 0x000fe20003fce000 */
[----:B------:R-:W-:Y:S01]  /*09e0*/  IMAD.WIDE R2, R19, 0x4, R12 ;  /* 0x0000000413027825 */ /* 0x000fe200078e020c */
[----:B------:R-:W-:Y:S02]  /*09f0*/  SEL R14, R14, RZ, P0 ;  /* 0x000000ff0e0e7207 */ /* 0x000fe40000000000 */
[----:B------:R-:W-:Y:S02]  /*0a00*/  SEL R13, R17, RZ, P1 ;  /* 0x000000ff110d7207 */ /* 0x000fe40000800000 */
[----:B------:R-:W-:Y:S02]  /*0a10*/  SEL R12, R16, RZ, P2 ;  /* 0x000000ff100c7207 */ /* 0x000fe40001000000 */
[----:B------:R-:W-:Y:S02]  /*0a20*/  SEL R19, R21, RZ, P3 ;  /* 0x000000ff15137207 */ /* 0x000fe40001800000 */
[----:B------:R-:W-:-:S02]  /*0a30*/  SEL R18, R18, RZ, P4 ;  /* 0x000000ff12127207 */ /* 0x000fc40002000000 */
[----:B------:R-:W-:Y:S02]  /*0a40*/  SEL R17, R20, RZ, P5 ;  /* 0x000000ff14117207 */ /* 0x000fe40002800000 */
[----:B------:R-:W-:Y:S01]  /*0a50*/  SEL R16, R0, RZ, P6 ;  /* 0x000000ff00107207 */ /* 0x000fe20003000000 */
[----:B------:R-:W-:Y:S04]  /*0a60*/  STG.E.128 desc[UR4][R6.64+0x800], R8 ;  /* 0x0008000806007986 */ /* 0x000fe8000c101d04 */
[----:B------:R-:W-:Y:S04]  /*0a70*/  STG.E.128 desc[UR4][R2.64], R12 ;  /* 0x0000000c02007986 */ /* 0x000fe8000c101d04 */
[----:B------:R-:W-:Y:S01]  /*0a80*/  STG.E.128 desc[UR4][R4.64], R16 ;  /* 0x0000001004007986 */ /* 0x000fe2000c101d04 */
[----:B------:R-:W-:Y:S05]  /*0a90*/  EXIT ;  /* 0x000000000000794d */ /* 0x000fea0003800000 */
.L_x_0:
[----:B------:R-:W-:-:S00]  /*0aa0*/  BRA `(.L_x_0) ;  /* 0xfffffffc00fc7947 */ /* 0x000fc0000383ffff */
[----:B------:R-:W-:-:S00]  /*0ab0*/  NOP ;  /* 0x0000000000007918 */ /* 0x000fc00000000000 */
        /* <DEDUP_REMOVED lines=12> */
.L_x_1:


//--------------------- .nv.global.init           --------------------------
	.section	.nv.global.init,"aw",@progbits
.nv.global.init:
	.type		_$_str,@object
	.size		_$_str,(_$_str_$_2 - _$_str)
_$_str:
        /*0000*/ 	.byte	0x5f, 0x5f, 0x43, 0x55, 0x44, 0x41, 0x5f, 0x46, 0x54, 0x5a, 0x00
	.type		_$_str_$_2,@object
	.size		_$_str_$_2,(.L_1 - _$_str_$_2)
_$_str_$_2:
        /*000b*/ 	.byte	0x5f, 0x5f, 0x43, 0x55, 0x44, 0x41, 0x5f, 0x50, 0x52, 0x45, 0x43, 0x5f, 0x53, 0x51, 0x52, 0x54
        /*001b*/ 	.byte	0x00
.L_1:


//--------------------- .nv.constant0.triton_poi_fused_clone_convolution_1 --------------------------
	.section	.nv.constant0.triton_poi_fused_clone_convolution_1,"a",@progbits
	.sectionflags	@""
	.align	4
.nv.constant0.triton_poi_fused_clone_convolution_1:
	.zero		588
